//
// Generated by NVIDIA NVVM Compiler
//
// Compiler Build ID: CL-36424714
// Cuda compilation tools, release 13.0, V13.0.88
// Based on NVVM 20.0.0
//

.version 9.0
.target sm_100
.address_size 64

	// .globl	_Z10HelloWorldv
.extern .func  (.param .b32 func_retval0) vprintf
(
	.param .b64 vprintf_param_0,
	.param .b64 vprintf_param_1
)
;
.global .align 1 .b8 $str[50] = {99, 111, 114, 101, 32, 98, 108, 111, 99, 107, 32, 37, 100, 39, 115, 32, 116, 104, 114, 101, 97, 100, 32, 110, 111, 46, 32, 37, 100, 32, 115, 97, 121, 115, 58, 32, 72, 101, 108, 108, 111, 32, 87, 111, 114, 108, 100, 33, 10};

.visible .entry _Z10HelloWorldv()
{
	.local .align 8 .b8 	__local_depot0[8];
	.reg .b64 	%SP;
	.reg .b64 	%SPL;
	.reg .b32 	%r<5>;
	.reg .b64 	%rd<5>;

	mov.u64 	%SPL, __local_depot0;
	cvta.local.u64 	%SP, %SPL;
	add.u64 	%rd1, %SP, 0;
	add.u64 	%rd2, %SPL, 0;
	mov.u32 	%r1, %ctaid.x;
	mov.u32 	%r2, %tid.x;
	st.local.v2.u32 	[%rd2], {%r1, %r2};
	mov.u64 	%rd3, $str;
	cvta.global.u64 	%rd4, %rd3;
	{ // callseq 0, 0
	.param .b64 param0;
	st.param.b64 	[param0], %rd4;
	.param .b64 param1;
	st.param.b64 	[param1], %rd1;
	.param .b32 retval0;
	call.uni (retval0), 
	vprintf, 
	(
	param0, 
	param1
	);
	ld.param.b32 	%r3, [retval0];
	} // callseq 0
	ret;

}


// ===== COMPILED SASS (sm_100) =====

	.target	sm_100

	.elftype	@"ET_EXEC"


//--------------------- .note.nv.tkinfo           --------------------------
	.section	.note.nv.tkinfo,"",@"SHT_NOTE"
	.sectionflags	@"SHF_NOTE_NV_TKINFO"
	.tkinfo
        /*0018*/ 	.word	0x00000002
        /*0030*/ 	.string	""
        /*0030*/ 	.string	"ptxas"
        /*0030*/ 	.string	"Cuda compilation tools, release 13.0, V13.0.88"
        /*0030*/ 	.string	"Build cuda_13.0.r13.0/compiler.36424714_0"
        /*0030*/ 	.string	"-arch sm_100 -m 64 "



//--------------------- .note.nv.cuinfo           --------------------------
	.section	.note.nv.cuinfo,"",@"SHT_NOTE"
	.sectionflags	@"SHF_NOTE_NV_CUINFO"
        /*0018*/ 	.short	0x0002
        /*001a*/ 	.short	0x0064
        /*001c*/ 	.short	0x0082
	.zero		2


//--------------------- .nv.info                  --------------------------
	.section	.nv.info,"",@"SHT_CUDA_INFO"
	.align	4


	//----- nvinfo : EIATTR_REGCOUNT
	.align		4
        /*0000*/ 	.byte	0x04, 0x2f
        /*0002*/ 	.short	(.L_2 - .L_1)
	.align		4
.L_1:
        /*0004*/ 	.word	index@(_Z10HelloWorldv)
        /*0008*/ 	.word	0x00000018


	//----- nvinfo : EIATTR_FRAME_SIZE
	.align		4
.L_2:
        /*000c*/ 	.byte	0x04, 0x11
        /*000e*/ 	.short	(.L_4 - .L_3)
	.align		4
.L_3:
        /*0010*/ 	.word	index@(_Z10HelloWorldv)
        /*0014*/ 	.word	0x00000008


	//----- nvinfo : EIATTR_MIN_STACK_SIZE
	.align		4
.L_4:
        /*0018*/ 	.byte	0x04, 0x12
        /*001a*/ 	.short	(.L_6 - .L_5)
	.align		4
.L_5:
        /*001c*/ 	.word	index@(_Z10HelloWorldv)
        /*0020*/ 	.word	0x00000008
.L_6:


//--------------------- .nv.compat                --------------------------
	.section	.nv.compat,"",@"SHT_CUDA_COMPAT_INFO"
	.align	4
        /*0000*/ 	.byte	0x02, 0x09, 0x00, 0x00, 0x02, 0x02, 0x01, 0x00, 0x02, 0x05, 0x05, 0x00, 0x03, 0x07, 0x01, 0x01
        /*0010*/ 	.byte	0x02, 0x03, 0x00, 0x00, 0x02, 0x06, 0x01, 0x00, 0x04, 0x0b, 0x08, 0x00, 0x09, 0x00, 0x00, 0x00
        /*0020*/ 	.byte	0x00, 0x00, 0x00, 0x00


//--------------------- .nv.info._Z10HelloWorldv  --------------------------
	.section	.nv.info._Z10HelloWorldv,"",@"SHT_CUDA_INFO"
	.sectionflags	@""
	.align	4


	//----- nvinfo : EIATTR_CUDA_API_VERSION
	.align		4
        /*0000*/ 	.byte	0x04, 0x37
        /*0002*/ 	.short	(.L_8 - .L_7)
.L_7:
        /*0004*/ 	.word	0x00000082


	//----- nvinfo : EIATTR_SPARSE_MMA_MASK
	.align		4
.L_8:
        /*0008*/ 	.byte	0x03, 0x50
        /*000a*/ 	.short	0x0000


	//----- nvinfo : EIATTR_MAXREG_COUNT
	.align		4
        /*000c*/ 	.byte	0x03, 0x1b
        /*000e*/ 	.short	0x00ff


	//----- nvinfo : EIATTR_EXTERNS
	.align		4
        /*0010*/ 	.byte	0x04, 0x0f
        /*0012*/ 	.short	(.L_10 - .L_9)


	//   ....[0]....
	.align		4
.L_9:
        /*0014*/ 	.word	index@(vprintf)


	//----- nvinfo : EIATTR_MERCURY_ISA_VERSION
	.align		4
.L_10:
        /*0018*/ 	.byte	0x03, 0x5f
        /*001a*/ 	.short	0x0101


	//----- nvinfo : EIATTR_VRC_CTA_INIT_COUNT
	.align		4
        /*001c*/ 	.byte	0x02, 0x4a
	.zero		1
	.zero		1


	//----- nvinfo : EIATTR_SYSCALL_OFFSETS
	.align		4
        /*0020*/ 	.byte	0x04, 0x46
        /*0022*/ 	.short	(.L_12 - .L_11)


	//   ....[0]....
.L_11:
        /*0024*/ 	.word	0x000000f0


	//----- nvinfo : EIATTR_EXIT_INSTR_OFFSETS
	.align		4
.L_12:
        /*0028*/ 	.byte	0x04, 0x1c
        /*002a*/ 	.short	(.L_14 - .L_13)


	//   ....[0]....
.L_13:
        /*002c*/ 	.word	0x00000100


	//----- nvinfo : EIATTR_SW_WAR
	.align		4
.L_14:
        /*0030*/ 	.byte	0x04, 0x36
        /*0032*/ 	.short	(.L_16 - .L_15)
.L_15:
        /*0034*/ 	.word	0x00000008
.L_16:


//--------------------- .nv.callgraph             --------------------------
	.section	.nv.callgraph,"",@"SHT_CUDA_CALLGRAPH"
	.align	4
	.sectionentsize	8
	.align		4
        /*0000*/ 	.word	0x00000000
	.align		4
        /*0004*/ 	.word	0xffffffff
	.align		4
        /*0008*/ 	.word	index@(_Z10HelloWorldv)
	.align		4
        /*000c*/ 	.word	index@(vprintf)
	.align		4
        /*0010*/ 	.word	0x00000000
	.align		4
        /*0014*/ 	.word	0xfffffffe
	.align		4
        /*0018*/ 	.word	0x00000000
	.align		4
        /*001c*/ 	.word	0xfffffffd
	.align		4
        /*0020*/ 	.word	0x00000000
	.align		4
        /*0024*/ 	.word	0xfffffffc


//--------------------- .nv.constant4             --------------------------
	.section	.nv.constant4,"a",@progbits
	.align	8
	.align		8
.nv.constant4:
        /*0000*/ 	.dword	vprintf
	.align		8
        /*0008*/ 	.dword	$str


//--------------------- .text._Z10HelloWorldv     --------------------------
	.section	.text._Z10HelloWorldv,"ax",@progbits
	.align	128
        .global         _Z10HelloWorldv
        .type           _Z10HelloWorldv,@function
        .size           _Z10HelloWorldv,(.L_x_2 - _Z10HelloWorldv)
        .other          _Z10HelloWorldv,@"STO_CUDA_ENTRY STV_DEFAULT"
_Z10HelloWorldv:
.text._Z10HelloWorldv:
[----:B------:R-:W0:Y:S01]  /*0000*/  LDC R1, c[0x0][0x37c] ;  /* 0x0000df00ff017b82 */ /* 0x000e220000000800 */
[----:B------:R-:W1:Y:S01]  /*0010*/  S2R R8, SR_CTAID.X ;  /* 0x0000000000087919 */ /* 0x000e620000002500 */
[----:B0-----:R-:W-:Y:S01]  /*0020*/  VIADD R1, R1, 0xfffffff8 ;  /* 0xfffffff801017836 */ /* 0x001fe20000000000 */
[----:B------:R-:W-:Y:S01]  /*0030*/  MOV R0, 0x0 ;  /* 0x0000000000007802 */ /* 0x000fe20000000f00 */
[----:B------:R-:W0:Y:S01]  /*0040*/  LDCU UR4, c[0x0][0x2f8] ;  /* 0x00005f00ff0477ac */ /* 0x000e220008000800 */
[----:B------:R-:W1:Y:S03]  /*0050*/  S2R R9, SR_TID.X ;  /* 0x0000000000097919 */ /* 0x000e660000002100 */
[----:B------:R2:W3:Y:S01]  /*0060*/  LDC.64 R2, c[0x4][R0] ;  /* 0x0100000000027b82 */ /* 0x0004e20000000a00 */
[----:B------:R-:W4:Y:S01]  /*0070*/  LDCU.64 UR6, c[0x4][0x8] ;  /* 0x01000100ff0677ac */ /* 0x000f220008000a00 */
[----:B------:R-:W5:Y:S01]  /*0080*/  LDCU UR5, c[0x0][0x2fc] ;  /* 0x00005f80ff0577ac */ /* 0x000f620008000800 */
[----:B0-----:R-:W-:Y:S01]  /*0090*/  IADD3 R6, P0, PT, R1, UR4, RZ ;  /* 0x0000000401067c10 */ /* 0x001fe2000ff1e0ff */
[----:B----4-:R-:W-:Y:S01]  /*00a0*/  IMAD.U32 R4, RZ, RZ, UR6 ;  /* 0x00000006ff047e24 */ /* 0x010fe2000f8e00ff */
[----:B------:R-:W-:-:S03]  /*00b0*/  MOV R5, UR7 ;  /* 0x0000000700057c02 */ /* 0x000fc60008000f00 */
[----:B-----5:R-:W-:Y:S01]  /*00c0*/  IMAD.X R7, RZ, RZ, UR5, P0 ;  /* 0x00000005ff077e24 */ /* 0x020fe200080e06ff */
[----:B-1----:R2:W-:Y:S07]  /*00d0*/  STL.64 [R1], R8 ;  /* 0x0000000801007387 */ /* 0x0025ee0000100a00 */
[----:B------:R-:W-:-:S07]  /*00e0*/  LEPC R20, `(.L_x_0) ;  /* 0x000000001014794e */ /* 0x000fce0000000000 */
[----:B--23--:R-:W-:Y:S05]  /*00f0*/  CALL.ABS.NOINC R2 ;  /* 0x0000000002007343 */ /* 0x00cfea0003c00000 */
.L_x_0:
[----:B------:R-:W-:Y:S05]  /*0100*/  EXIT ;  /* 0x000000000000794d */ /* 0x000fea0003800000 */
.L_x_1:
[----:B------:R-:W-:-:S00]  /*0110*/  BRA `(.L_x_1) ;  /* 0xfffffffc00fc7947 */ /* 0x000fc0000383ffff */
[----:B------:R-:W-:-:S00]  /*0120*/  NOP ;  /* 0x0000000000007918 */ /* 0x000fc00000000000 */
        /* <DEDUP_REMOVED lines=13> */
.L_x_2:


//--------------------- .nv.global.init           --------------------------
	.section	.nv.global.init,"aw",@progbits
.nv.global.init:
	.type		$str,@object
	.size		$str,(.L_0 - $str)
$str:
        /*0000*/ 	.byte	0x63, 0x6f, 0x72, 0x65, 0x20, 0x62, 0x6c, 0x6f, 0x63, 0x6b, 0x20, 0x25, 0x64, 0x27, 0x73, 0x20
        /*0010*/ 	.byte	0x74, 0x68, 0x72, 0x65, 0x61, 0x64, 0x20, 0x6e, 0x6f, 0x2e, 0x20, 0x25, 0x64, 0x20, 0x73, 0x61
        /*0020*/ 	.byte	0x79, 0x73, 0x3a, 0x20, 0x48, 0x65, 0x6c, 0x6c, 0x6f, 0x20, 0x57, 0x6f, 0x72, 0x6c, 0x64, 0x21
        /*0030*/ 	.byte	0x0a, 0x00
.L_0:


//--------------------- .nv.shared.reserved.0     --------------------------
	.section	.nv.shared.reserved.0,"aw",@nobits
	.weak		__nv_reservedSMEM_offset_0_alias
	.size		__nv_reservedSMEM_offset_0_alias, 0, 64
	.other		__nv_reservedSMEM_offset_0_alias,@"STO_CUDA_RESERVED_SHARED STV_DEFAULT"
__nv_reservedSMEM_offset_0_alias:
	.zero		0
	.zero		64


//--------------------- .nv.constant0._Z10HelloWorldv --------------------------
	.section	.nv.constant0._Z10HelloWorldv,"a",@progbits
	.sectionflags	@""
	.align	4
.nv.constant0._Z10HelloWorldv:
	.zero		896


//--------------------- SYMBOLS --------------------------

	.type		.nv.reservedSmem.offset0,@object
	.size		.nv.reservedSmem.offset0,0x4
	.type		vprintf,@function
